//
// Generated by NVIDIA NVVM Compiler
//
// Compiler Build ID: CL-36424714
// Cuda compilation tools, release 13.0, V13.0.88
// Based on NVVM 20.0.0
//

.version 9.0
.target sm_100
.address_size 64

	// .globl	_Z8MyKernelPiS_S_

.visible .entry _Z8MyKernelPiS_S_(
	.param .u64 .ptr .align 1 _Z8MyKernelPiS_S__param_0,
	.param .u64 .ptr .align 1 _Z8MyKernelPiS_S__param_1,
	.param .u64 .ptr .align 1 _Z8MyKernelPiS_S__param_2
)
{
	.reg .b32 	%r<8>;
	.reg .b64 	%rd<11>;

	ld.param.u64 	%rd1, [_Z8MyKernelPiS_S__param_0];
	ld.param.u64 	%rd2, [_Z8MyKernelPiS_S__param_1];
	ld.param.u64 	%rd3, [_Z8MyKernelPiS_S__param_2];
	cvta.to.global.u64 	%rd4, %rd1;
	cvta.to.global.u64 	%rd5, %rd3;
	cvta.to.global.u64 	%rd6, %rd2;
	mov.u32 	%r1, %tid.x;
	mov.u32 	%r2, %ctaid.x;
	mov.u32 	%r3, %ntid.x;
	mad.lo.s32 	%r4, %r2, %r3, %r1;
	mul.wide.s32 	%rd7, %r4, 4;
	add.s64 	%rd8, %rd6, %rd7;
	ld.global.u32 	%r5, [%rd8];
	add.s64 	%rd9, %rd5, %rd7;
	ld.global.u32 	%r6, [%rd9];
	mul.lo.s32 	%r7, %r6, %r5;
	add.s64 	%rd10, %rd4, %rd7;
	st.global.u32 	[%rd10], %r7;
	ret;

}
	// .globl	_Z10TestKernelPii
.visible .entry _Z10TestKernelPii(
	.param .u64 .ptr .align 1 _Z10TestKernelPii_param_0,
	.param .u32 _Z10TestKernelPii_param_1
)
{
	.reg .pred 	%p<2>;
	.reg .b32 	%r<8>;
	.reg .b64 	%rd<5>;

	ld.param.u64 	%rd1, [_Z10TestKernelPii_param_0];
	ld.param.u32 	%r2, [_Z10TestKernelPii_param_1];
	mov.u32 	%r3, %tid.x;
	mov.u32 	%r4, %ctaid.x;
	mov.u32 	%r5, %ntid.x;
	mad.lo.s32 	%r1, %r4, %r5, %r3;
	setp.ge.s32 	%p1, %r1, %r2;
	@%p1 bra 	$L__BB1_2;
	cvta.to.global.u64 	%rd2, %rd1;
	mul.wide.s32 	%rd3, %r1, 4;
	add.s64 	%rd4, %rd2, %rd3;
	ld.global.u32 	%r6, [%rd4];
	mul.lo.s32 	%r7, %r6, %r6;
	st.global.u32 	[%rd4], %r7;
$L__BB1_2:
	ret;

}


// ===== COMPILED SASS (sm_100) =====

	.target	sm_100

	.elftype	@"ET_EXEC"


//--------------------- .note.nv.tkinfo           --------------------------
	.section	.note.nv.tkinfo,"",@"SHT_NOTE"
	.sectionflags	@"SHF_NOTE_NV_TKINFO"
	.tkinfo
        /*0018*/ 	.word	0x00000002
        /*0030*/ 	.string	""
        /*0030*/ 	.string	"ptxas"
        /*0030*/ 	.string	"Cuda compilation tools, release 13.0, V13.0.88"
        /*0030*/ 	.string	"Build cuda_13.0.r13.0/compiler.36424714_0"
        /*0030*/ 	.string	"-arch sm_100 -m 64 "



//--------------------- .note.nv.cuinfo           --------------------------
	.section	.note.nv.cuinfo,"",@"SHT_NOTE"
	.sectionflags	@"SHF_NOTE_NV_CUINFO"
        /*0018*/ 	.short	0x0002
        /*001a*/ 	.short	0x0064
        /*001c*/ 	.short	0x0082
	.zero		2


//--------------------- .nv.info                  --------------------------
	.section	.nv.info,"",@"SHT_CUDA_INFO"
	.align	4


	//----- nvinfo : EIATTR_REGCOUNT
	.align		4
        /*0000*/ 	.byte	0x04, 0x2f
        /*0002*/ 	.short	(.L_1 - .L_0)
	.align		4
.L_0:
        /*0004*/ 	.word	index@(_Z8MyKernelPiS_S_)
        /*0008*/ 	.word	0x0000000c


	//----- nvinfo : EIATTR_FRAME_SIZE
	.align		4
.L_1:
        /*000c*/ 	.byte	0x04, 0x11
        /*000e*/ 	.short	(.L_3 - .L_2)
	.align		4
.L_2:
        /*0010*/ 	.word	index@(_Z8MyKernelPiS_S_)
        /*0014*/ 	.word	0x00000000


	//----- nvinfo : EIATTR_REGCOUNT
	.align		4
.L_3:
        /*0018*/ 	.byte	0x04, 0x2f
        /*001a*/ 	.short	(.L_5 - .L_4)
	.align		4
.L_4:
        /*001c*/ 	.word	index@(_Z10TestKernelPii)
        /*0020*/ 	.word	0x00000008


	//----- nvinfo : EIATTR_FRAME_SIZE
	.align		4
.L_5:
        /*0024*/ 	.byte	0x04, 0x11
        /*0026*/ 	.short	(.L_7 - .L_6)
	.align		4
.L_6:
        /*0028*/ 	.word	index@(_Z10TestKernelPii)
        /*002c*/ 	.word	0x00000000


	//----- nvinfo : EIATTR_MIN_STACK_SIZE
	.align		4
.L_7:
        /*0030*/ 	.byte	0x04, 0x12
        /*0032*/ 	.short	(.L_9 - .L_8)
	.align		4
.L_8:
        /*0034*/ 	.word	index@(_Z10TestKernelPii)
        /*0038*/ 	.word	0x00000000


	//----- nvinfo : EIATTR_MIN_STACK_SIZE
	.align		4
.L_9:
        /*003c*/ 	.byte	0x04, 0x12
        /*003e*/ 	.short	(.L_11 - .L_10)
	.align		4
.L_10:
        /*0040*/ 	.word	index@(_Z8MyKernelPiS_S_)
        /*0044*/ 	.word	0x00000000
.L_11:


//--------------------- .nv.compat                --------------------------
	.section	.nv.compat,"",@"SHT_CUDA_COMPAT_INFO"
	.align	4
        /*0000*/ 	.byte	0x02, 0x09, 0x00, 0x00, 0x02, 0x02, 0x01, 0x00, 0x02, 0x05, 0x05, 0x00, 0x03, 0x07, 0x01, 0x01
        /*0010*/ 	.byte	0x02, 0x03, 0x00, 0x00, 0x02, 0x06, 0x01, 0x00, 0x04, 0x0b, 0x08, 0x00, 0x09, 0x00, 0x00, 0x00
        /*0020*/ 	.byte	0x00, 0x00, 0x00, 0x00


//--------------------- .nv.info._Z10TestKernelPii --------------------------
	.section	.nv.info._Z10TestKernelPii,"",@"SHT_CUDA_INFO"
	.sectionflags	@""
	.align	4


	//----- nvinfo : EIATTR_CUDA_API_VERSION
	.align		4
        /*0000*/ 	.byte	0x04, 0x37
        /*0002*/ 	.short	(.L_13 - .L_12)
.L_12:
        /*0004*/ 	.word	0x00000082


	//----- nvinfo : EIATTR_KPARAM_INFO
	.align		4
.L_13:
        /*0008*/ 	.byte	0x04, 0x17
        /*000a*/ 	.short	(.L_15 - .L_14)
.L_14:
        /*000c*/ 	.word	0x00000000
        /*0010*/ 	.short	0x0001
        /*0012*/ 	.short	0x0008
        /*0014*/ 	.byte	0x00, 0xf0, 0x11, 0x00


	//----- nvinfo : EIATTR_KPARAM_INFO
	.align		4
.L_15:
        /*0018*/ 	.byte	0x04, 0x17
        /*001a*/ 	.short	(.L_17 - .L_16)
.L_16:
        /*001c*/ 	.word	0x00000000
        /*0020*/ 	.short	0x0000
        /*0022*/ 	.short	0x0000
        /*0024*/ 	.byte	0x00, 0xf5, 0x21, 0x00


	//----- nvinfo : EIATTR_SPARSE_MMA_MASK
	.align		4
.L_17:
        /*0028*/ 	.byte	0x03, 0x50
        /*002a*/ 	.short	0x0000


	//----- nvinfo : EIATTR_MAXREG_COUNT
	.align		4
        /*002c*/ 	.byte	0x03, 0x1b
        /*002e*/ 	.short	0x00ff


	//----- nvinfo : EIATTR_MERCURY_ISA_VERSION
	.align		4
        /*0030*/ 	.byte	0x03, 0x5f
        /*0032*/ 	.short	0x0101


	//----- nvinfo : EIATTR_VRC_CTA_INIT_COUNT
	.align		4
        /*0034*/ 	.byte	0x02, 0x4a
	.zero		1
	.zero		1


	//----- nvinfo : EIATTR_EXIT_INSTR_OFFSETS
	.align		4
        /*0038*/ 	.byte	0x04, 0x1c
        /*003a*/ 	.short	(.L_19 - .L_18)


	//   ....[0]....
.L_18:
        /*003c*/ 	.word	0x00000070


	//   ....[1]....
        /*0040*/ 	.word	0x000000e0


	//----- nvinfo : EIATTR_CBANK_PARAM_SIZE
	.align		4
.L_19:
        /*0044*/ 	.byte	0x03, 0x19
        /*0046*/ 	.short	0x000c


	//----- nvinfo : EIATTR_PARAM_CBANK
	.align		4
        /*0048*/ 	.byte	0x04, 0x0a
        /*004a*/ 	.short	(.L_21 - .L_20)
	.align		4
.L_20:
        /*004c*/ 	.word	index@(.nv.constant0._Z10TestKernelPii)
        /*0050*/ 	.short	0x0380
        /*0052*/ 	.short	0x000c


	//----- nvinfo : EIATTR_SW_WAR
	.align		4
.L_21:
        /*0054*/ 	.byte	0x04, 0x36
        /*0056*/ 	.short	(.L_23 - .L_22)
.L_22:
        /*0058*/ 	.word	0x00000008
.L_23:


//--------------------- .nv.info._Z8MyKernelPiS_S_ --------------------------
	.section	.nv.info._Z8MyKernelPiS_S_,"",@"SHT_CUDA_INFO"
	.sectionflags	@""
	.align	4


	//----- nvinfo : EIATTR_CUDA_API_VERSION
	.align		4
        /*0000*/ 	.byte	0x04, 0x37
        /*0002*/ 	.short	(.L_25 - .L_24)
.L_24:
        /*0004*/ 	.word	0x00000082


	//----- nvinfo : EIATTR_KPARAM_INFO
	.align		4
.L_25:
        /*0008*/ 	.byte	0x04, 0x17
        /*000a*/ 	.short	(.L_27 - .L_26)
.L_26:
        /*000c*/ 	.word	0x00000000
        /*0010*/ 	.short	0x0002
        /*0012*/ 	.short	0x0010
        /*0014*/ 	.byte	0x00, 0xf5, 0x21, 0x00


	//----- nvinfo : EIATTR_KPARAM_INFO
	.align		4
.L_27:
        /*0018*/ 	.byte	0x04, 0x17
        /*001a*/ 	.short	(.L_29 - .L_28)
.L_28:
        /*001c*/ 	.word	0x00000000
        /*0020*/ 	.short	0x0001
        /*0022*/ 	.short	0x0008
        /*0024*/ 	.byte	0x00, 0xf5, 0x21, 0x00


	//----- nvinfo : EIATTR_KPARAM_INFO
	.align		4
.L_29:
        /*0028*/ 	.byte	0x04, 0x17
        /*002a*/ 	.short	(.L_31 - .L_30)
.L_30:
        /*002c*/ 	.word	0x00000000
        /*0030*/ 	.short	0x0000
        /*0032*/ 	.short	0x0000
        /*0034*/ 	.byte	0x00, 0xf5, 0x21, 0x00


	//----- nvinfo : EIATTR_SPARSE_MMA_MASK
	.align		4
.L_31:
        /*0038*/ 	.byte	0x03, 0x50
        /*003a*/ 	.short	0x0000


	//----- nvinfo : EIATTR_MAXREG_COUNT
	.align		4
        /*003c*/ 	.byte	0x03, 0x1b
        /*003e*/ 	.short	0x00ff


	//----- nvinfo : EIATTR_MERCURY_ISA_VERSION
	.align		4
        /*0040*/ 	.byte	0x03, 0x5f
        /*0042*/ 	.short	0x0101


	//----- nvinfo : EIATTR_VRC_CTA_INIT_COUNT
	.align		4
        /*0044*/ 	.byte	0x02, 0x4a
	.zero		1
	.zero		1


	//----- nvinfo : EIATTR_EXIT_INSTR_OFFSETS
	.align		4
        /*0048*/ 	.byte	0x04, 0x1c
        /*004a*/ 	.short	(.L_33 - .L_32)


	//   ....[0]....
.L_32:
        /*004c*/ 	.word	0x00000100


	//----- nvinfo : EIATTR_CBANK_PARAM_SIZE
	.align		4
.L_33:
        /*0050*/ 	.byte	0x03, 0x19
        /*0052*/ 	.short	0x0018


	//----- nvinfo : EIATTR_PARAM_CBANK
	.align		4
        /*0054*/ 	.byte	0x04, 0x0a
        /*0056*/ 	.short	(.L_35 - .L_34)
	.align		4
.L_34:
        /*0058*/ 	.word	index@(.nv.constant0._Z8MyKernelPiS_S_)
        /*005c*/ 	.short	0x0380
        /*005e*/ 	.short	0x0018


	//----- nvinfo : EIATTR_SW_WAR
	.align		4
.L_35:
        /*0060*/ 	.byte	0x04, 0x36
        /*0062*/ 	.short	(.L_37 - .L_36)
.L_36:
        /*0064*/ 	.word	0x00000008
.L_37:


//--------------------- .nv.callgraph             --------------------------
	.section	.nv.callgraph,"",@"SHT_CUDA_CALLGRAPH"
	.align	4
	.sectionentsize	8
	.align		4
        /*0000*/ 	.word	0x00000000
	.align		4
        /*0004*/ 	.word	0xffffffff
	.align		4
        /*0008*/ 	.word	0x00000000
	.align		4
        /*000c*/ 	.word	0xfffffffe
	.align		4
        /*0010*/ 	.word	0x00000000
	.align		4
        /*0014*/ 	.word	0xfffffffd
	.align		4
        /*0018*/ 	.word	0x00000000
	.align		4
        /*001c*/ 	.word	0xfffffffc


//--------------------- .text._Z10TestKernelPii   --------------------------
	.section	.text._Z10TestKernelPii,"ax",@progbits
	.align	128
        .global         _Z10TestKernelPii
        .type           _Z10TestKernelPii,@function
        .size           _Z10TestKernelPii,(.L_x_2 - _Z10TestKernelPii)
        .other          _Z10TestKernelPii,@"STO_CUDA_ENTRY STV_DEFAULT"
_Z10TestKernelPii:
.text._Z10TestKernelPii:
[----:B------:R-:W-:Y:S01]  /*0000*/  LDC R1, c[0x0][0x37c] ;  /* 0x0000df00ff017b82 */ /* 0x000fe20000000800 */
[----:B------:R-:W0:Y:S07]  /*0010*/  S2R R5, SR_TID.X ;  /* 0x0000000000057919 */ /* 0x000e2e0000002100 */
[----:B------:R-:W0:Y:S01]  /*0020*/  S2UR UR4, SR_CTAID.X ;  /* 0x00000000000479c3 */ /* 0x000e220000002500 */
[----:B------:R-:W1:Y:S07]  /*0030*/  LDCU UR5, c[0x0][0x388] ;  /* 0x00007100ff0577ac */ /* 0x000e6e0008000800 */
[----:B------:R-:W0:Y:S02]  /*0040*/  LDC R0, c[0x0][0x360] ;  /* 0x0000d800ff007b82 */ /* 0x000e240000000800 */
[----:B0-----:R-:W-:-:S05]  /*0050*/  IMAD R5, R0, UR4, R5 ;  /* 0x0000000400057c24 */ /* 0x001fca000f8e0205 */
[----:B-1----:R-:W-:-:S13]  /*0060*/  ISETP.GE.AND P0, PT, R5, UR5, PT ;  /* 0x0000000505007c0c */ /* 0x002fda000bf06270 */
[----:B------:R-:W-:Y:S05]  /*0070*/  @P0 EXIT ;  /* 0x000000000000094d */ /* 0x000fea0003800000 */
[----:B------:R-:W0:Y:S01]  /*0080*/  LDC.64 R2, c[0x0][0x380] ;  /* 0x0000e000ff027b82 */ /* 0x000e220000000a00 */
[----:B------:R-:W1:Y:S01]  /*0090*/  LDCU.64 UR4, c[0x0][0x358] ;  /* 0x00006b00ff0477ac */ /* 0x000e620008000a00 */
[----:B0-----:R-:W-:-:S05]  /*00a0*/  IMAD.WIDE R2, R5, 0x4, R2 ;  /* 0x0000000405027825 */ /* 0x001fca00078e0202 */
[----:B-1----:R-:W2:Y:S02]  /*00b0*/  LDG.E R0, desc[UR4][R2.64] ;  /* 0x0000000402007981 */ /* 0x002ea4000c1e1900 */
[----:B--2---:R-:W-:-:S05]  /*00c0*/  IMAD R5, R0, R0, RZ ;  /* 0x0000000000057224 */ /* 0x004fca00078e02ff */
[----:B------:R-:W-:Y:S01]  /*00d0*/  STG.E desc[UR4][R2.64], R5 ;  /* 0x0000000502007986 */ /* 0x000fe2000c101904 */
[----:B------:R-:W-:Y:S05]  /*00e0*/  EXIT ;  /* 0x000000000000794d */ /* 0x000fea0003800000 */
.L_x_0:
[----:B------:R-:W-:-:S00]  /*00f0*/  BRA `(.L_x_0) ;  /* 0xfffffffc00fc7947 */ /* 0x000fc0000383ffff */
[----:B------:R-:W-:-:S00]  /*0100*/  NOP ;  /* 0x0000000000007918 */ /* 0x000fc00000000000 */
[----:B------:R-:W-:-:S00]  /*0110*/  NOP ;  /* 0x0000000000007918 */ /* 0x000fc00000000000 */
[----:B------:R-:W-:-:S00]  /*0120*/  NOP ;  /* 0x0000000000007918 */ /* 0x000fc00000000000 */
[----:B------:R-:W-:-:S00]  /*0130*/  NOP ;  /* 0x0000000000007918 */ /* 0x000fc00000000000 */
[----:B------:R-:W-:-:S00]  /*0140*/  NOP ;  /* 0x0000000000007918 */ /* 0x000fc00000000000 */
[----:B------:R-:W-:-:S00]  /*0150*/  NOP ;  /* 0x0000000000007918 */ /* 0x000fc00000000000 */
[----:B------:R-:W-:-:S00]  /*0160*/  NOP ;  /* 0x0000000000007918 */ /* 0x000fc00000000000 */
[----:B------:R-:W-:-:S00]  /*0170*/  NOP ;  /* 0x0000000000007918 */ /* 0x000fc00000000000 */
.L_x_2:


//--------------------- .text._Z8MyKernelPiS_S_   --------------------------
	.section	.text._Z8MyKernelPiS_S_,"ax",@progbits
	.align	128
        .global         _Z8MyKernelPiS_S_
        .type           _Z8MyKernelPiS_S_,@function
        .size           _Z8MyKernelPiS_S_,(.L_x_3 - _Z8MyKernelPiS_S_)
        .other          _Z8MyKernelPiS_S_,@"STO_CUDA_ENTRY STV_DEFAULT"
_Z8MyKernelPiS_S_:
.text._Z8MyKernelPiS_S_:
[----:B------:R-:W-:Y:S01]  /*0000*/  LDC R1, c[0x0][0x37c] ;  /* 0x0000df00ff017b82 */ /* 0x000fe20000000800 */
[----:B------:R-:W0:Y:S07]  /*0010*/  S2R R9, SR_TID.X ;  /* 0x0000000000097919 */ /* 0x000e2e0000002100 */
[----:B------:R-:W0:Y:S01]  /*0020*/  S2UR UR6, SR_CTAID.X ;  /* 0x00000000000679c3 */ /* 0x000e220000002500 */
[----:B------:R-:W1:Y:S07]  /*0030*/  LDCU.64 UR4, c[0x0][0x358] ;  /* 0x00006b00ff0477ac */ /* 0x000e6e0008000a00 */
[----:B------:R-:W0:Y:S08]  /*0040*/  LDC R0, c[0x0][0x360] ;  /* 0x0000d800ff007b82 */ /* 0x000e300000000800 */
[----:B------:R-:W2:Y:S08]  /*0050*/  LDC.64 R2, c[0x0][0x388] ;  /* 0x0000e200ff027b82 */ /* 0x000eb00000000a00 */
[----:B------:R-:W3:Y:S01]  /*0060*/  LDC.64 R4, c[0x0][0x390] ;  /* 0x0000e400ff047b82 */ /* 0x000ee20000000a00 */
[----:B0-----:R-:W-:-:S07]  /*0070*/  IMAD R9, R0, UR6, R9 ;  /* 0x0000000600097c24 */ /* 0x001fce000f8e0209 */
[----:B------:R-:W0:Y:S01]  /*0080*/  LDC.64 R6, c[0x0][0x380] ;  /* 0x0000e000ff067b82 */ /* 0x000e220000000a00 */
[----:B--2---:R-:W-:-:S06]  /*0090*/  IMAD.WIDE R2, R9, 0x4, R2 ;  /* 0x0000000409027825 */ /* 0x004fcc00078e0202 */
[----:B-1----:R-:W2:Y:S01]  /*00a0*/  LDG.E R2, desc[UR4][R2.64] ;  /* 0x0000000402027981 */ /* 0x002ea2000c1e1900 */
[----:B---3--:R-:W-:-:S06]  /*00b0*/  IMAD.WIDE R4, R9, 0x4, R4 ;  /* 0x0000000409047825 */ /* 0x008fcc00078e0204 */
[----:B------:R-:W2:Y:S01]  /*00c0*/  LDG.E R5, desc[UR4][R4.64] ;  /* 0x0000000404057981 */ /* 0x000ea2000c1e1900 */
[----:B0-----:R-:W-:-:S04]  /*00d0*/  IMAD.WIDE R6, R9, 0x4, R6 ;  /* 0x0000000409067825 */ /* 0x001fc800078e0206 */
[----:B--2---:R-:W-:-:S05]  /*00e0*/  IMAD R9, R2, R5, RZ ;  /* 0x0000000502097224 */ /* 0x004fca00078e02ff */
[----:B------:R-:W-:Y:S01]  /*00f0*/  STG.E desc[UR4][R6.64], R9 ;  /* 0x0000000906007986 */ /* 0x000fe2000c101904 */
[----:B------:R-:W-:Y:S05]  /*0100*/  EXIT ;  /* 0x000000000000794d */ /* 0x000fea0003800000 */
.L_x_1:
        /* <DEDUP_REMOVED lines=15> */
.L_x_3:


//--------------------- .nv.shared.reserved.0     --------------------------
	.section	.nv.shared.reserved.0,"aw",@nobits
	.weak		__nv_reservedSMEM_offset_0_alias
	.size		__nv_reservedSMEM_offset_0_alias, 0, 64
	.other		__nv_reservedSMEM_offset_0_alias,@"STO_CUDA_RESERVED_SHARED STV_DEFAULT"
__nv_reservedSMEM_offset_0_alias:
	.zero		0
	.zero		64


//--------------------- .nv.constant0._Z10TestKernelPii --------------------------
	.section	.nv.constant0._Z10TestKernelPii,"a",@progbits
	.sectionflags	@""
	.align	4
.nv.constant0._Z10TestKernelPii:
	.zero		908


//--------------------- .nv.constant0._Z8MyKernelPiS_S_ --------------------------
	.section	.nv.constant0._Z8MyKernelPiS_S_,"a",@progbits
	.sectionflags	@""
	.align	4
.nv.constant0._Z8MyKernelPiS_S_:
	.zero		920


//--------------------- SYMBOLS --------------------------

	.type		.nv.reservedSmem.offset0,@object
	.size		.nv.reservedSmem.offset0,0x4
